//
// Generated by NVIDIA NVVM Compiler
//
// Compiler Build ID: CL-36424714
// Cuda compilation tools, release 13.0, V13.0.88
// Based on NVVM 20.0.0
//

.version 9.0
.target sm_100
.address_size 64

	// .globl	_Z32reference_matrix_vector_multiplyPfS_S_mm

.visible .entry _Z32reference_matrix_vector_multiplyPfS_S_mm(
	.param .u64 .ptr .align 1 _Z32reference_matrix_vector_multiplyPfS_S_mm_param_0,
	.param .u64 .ptr .align 1 _Z32reference_matrix_vector_multiplyPfS_S_mm_param_1,
	.param .u64 .ptr .align 1 _Z32reference_matrix_vector_multiplyPfS_S_mm_param_2,
	.param .u64 _Z32reference_matrix_vector_multiplyPfS_S_mm_param_3,
	.param .u64 _Z32reference_matrix_vector_multiplyPfS_S_mm_param_4
)
{
	.reg .pred 	%p<11>;
	.reg .b32 	%r<5>;
	.reg .b32 	%f<112>;
	.reg .b64 	%rd<143>;

	ld.param.u64 	%rd28, [_Z32reference_matrix_vector_multiplyPfS_S_mm_param_0];
	ld.param.u64 	%rd29, [_Z32reference_matrix_vector_multiplyPfS_S_mm_param_1];
	ld.param.u64 	%rd26, [_Z32reference_matrix_vector_multiplyPfS_S_mm_param_2];
	ld.param.u64 	%rd30, [_Z32reference_matrix_vector_multiplyPfS_S_mm_param_3];
	ld.param.u64 	%rd27, [_Z32reference_matrix_vector_multiplyPfS_S_mm_param_4];
	cvta.to.global.u64 	%rd1, %rd29;
	cvta.to.global.u64 	%rd2, %rd28;
	mov.u32 	%r1, %ctaid.x;
	mov.u32 	%r2, %ntid.x;
	mov.u32 	%r3, %tid.x;
	mad.lo.s32 	%r4, %r1, %r2, %r3;
	cvt.s64.s32 	%rd3, %r4;
	setp.le.u64 	%p1, %rd30, %rd3;
	@%p1 bra 	$L__BB0_14;
	setp.eq.s64 	%p2, %rd27, 0;
	mov.f32 	%f111, 0f00000000;
	@%p2 bra 	$L__BB0_13;
	mul.lo.s64 	%rd4, %rd27, %rd3;
	and.b64  	%rd5, %rd27, 15;
	setp.lt.u64 	%p3, %rd27, 16;
	mov.f32 	%f111, 0f00000000;
	mov.b64 	%rd139, 0;
	@%p3 bra 	$L__BB0_5;
	and.b64  	%rd139, %rd27, -16;
	add.s64 	%rd136, %rd1, 32;
	shl.b64 	%rd32, %rd4, 2;
	add.s64 	%rd33, %rd32, %rd2;
	add.s64 	%rd135, %rd33, 32;
	mov.f32 	%f111, 0f00000000;
	mov.u64 	%rd137, %rd139;
$L__BB0_4:
	.pragma "nounroll";
	ld.global.f32 	%f18, [%rd135+-32];
	ld.global.f32 	%f19, [%rd136+-32];
	fma.rn.f32 	%f20, %f18, %f19, %f111;
	ld.global.f32 	%f21, [%rd135+-28];
	ld.global.f32 	%f22, [%rd136+-28];
	fma.rn.f32 	%f23, %f21, %f22, %f20;
	ld.global.f32 	%f24, [%rd135+-24];
	ld.global.f32 	%f25, [%rd136+-24];
	fma.rn.f32 	%f26, %f24, %f25, %f23;
	ld.global.f32 	%f27, [%rd135+-20];
	ld.global.f32 	%f28, [%rd136+-20];
	fma.rn.f32 	%f29, %f27, %f28, %f26;
	ld.global.f32 	%f30, [%rd135+-16];
	ld.global.f32 	%f31, [%rd136+-16];
	fma.rn.f32 	%f32, %f30, %f31, %f29;
	ld.global.f32 	%f33, [%rd135+-12];
	ld.global.f32 	%f34, [%rd136+-12];
	fma.rn.f32 	%f35, %f33, %f34, %f32;
	ld.global.f32 	%f36, [%rd135+-8];
	ld.global.f32 	%f37, [%rd136+-8];
	fma.rn.f32 	%f38, %f36, %f37, %f35;
	ld.global.f32 	%f39, [%rd135+-4];
	ld.global.f32 	%f40, [%rd136+-4];
	fma.rn.f32 	%f41, %f39, %f40, %f38;
	ld.global.f32 	%f42, [%rd135];
	ld.global.f32 	%f43, [%rd136];
	fma.rn.f32 	%f44, %f42, %f43, %f41;
	ld.global.f32 	%f45, [%rd135+4];
	ld.global.f32 	%f46, [%rd136+4];
	fma.rn.f32 	%f47, %f45, %f46, %f44;
	ld.global.f32 	%f48, [%rd135+8];
	ld.global.f32 	%f49, [%rd136+8];
	fma.rn.f32 	%f50, %f48, %f49, %f47;
	ld.global.f32 	%f51, [%rd135+12];
	ld.global.f32 	%f52, [%rd136+12];
	fma.rn.f32 	%f53, %f51, %f52, %f50;
	ld.global.f32 	%f54, [%rd135+16];
	ld.global.f32 	%f55, [%rd136+16];
	fma.rn.f32 	%f56, %f54, %f55, %f53;
	ld.global.f32 	%f57, [%rd135+20];
	ld.global.f32 	%f58, [%rd136+20];
	fma.rn.f32 	%f59, %f57, %f58, %f56;
	ld.global.f32 	%f60, [%rd135+24];
	ld.global.f32 	%f61, [%rd136+24];
	fma.rn.f32 	%f62, %f60, %f61, %f59;
	ld.global.f32 	%f63, [%rd135+28];
	ld.global.f32 	%f64, [%rd136+28];
	fma.rn.f32 	%f111, %f63, %f64, %f62;
	add.s64 	%rd137, %rd137, -16;
	add.s64 	%rd136, %rd136, 64;
	add.s64 	%rd135, %rd135, 64;
	setp.ne.s64 	%p4, %rd137, 0;
	@%p4 bra 	$L__BB0_4;
$L__BB0_5:
	setp.eq.s64 	%p5, %rd5, 0;
	@%p5 bra 	$L__BB0_13;
	and.b64  	%rd16, %rd27, 7;
	setp.lt.u64 	%p6, %rd5, 8;
	@%p6 bra 	$L__BB0_8;
	add.s64 	%rd34, %rd139, %rd4;
	shl.b64 	%rd35, %rd34, 2;
	add.s64 	%rd36, %rd2, %rd35;
	ld.global.f32 	%f66, [%rd36];
	shl.b64 	%rd37, %rd139, 2;
	add.s64 	%rd38, %rd1, %rd37;
	ld.global.f32 	%f67, [%rd38];
	fma.rn.f32 	%f68, %f66, %f67, %f111;
	add.s64 	%rd39, %rd139, 1;
	and.b64  	%rd40, %rd39, 4294967295;
	add.s64 	%rd41, %rd40, %rd4;
	shl.b64 	%rd42, %rd41, 2;
	add.s64 	%rd43, %rd2, %rd42;
	ld.global.f32 	%f69, [%rd43];
	shl.b64 	%rd44, %rd39, 2;
	and.b64  	%rd45, %rd44, 17179869180;
	add.s64 	%rd46, %rd1, %rd45;
	ld.global.f32 	%f70, [%rd46];
	fma.rn.f32 	%f71, %f69, %f70, %f68;
	add.s64 	%rd47, %rd139, 2;
	and.b64  	%rd48, %rd47, 4294967295;
	add.s64 	%rd49, %rd48, %rd4;
	shl.b64 	%rd50, %rd49, 2;
	add.s64 	%rd51, %rd2, %rd50;
	ld.global.f32 	%f72, [%rd51];
	shl.b64 	%rd52, %rd47, 2;
	and.b64  	%rd53, %rd52, 17179869180;
	add.s64 	%rd54, %rd1, %rd53;
	ld.global.f32 	%f73, [%rd54];
	fma.rn.f32 	%f74, %f72, %f73, %f71;
	add.s64 	%rd55, %rd139, 3;
	and.b64  	%rd56, %rd55, 4294967295;
	add.s64 	%rd57, %rd56, %rd4;
	shl.b64 	%rd58, %rd57, 2;
	add.s64 	%rd59, %rd2, %rd58;
	ld.global.f32 	%f75, [%rd59];
	shl.b64 	%rd60, %rd55, 2;
	and.b64  	%rd61, %rd60, 17179869180;
	add.s64 	%rd62, %rd1, %rd61;
	ld.global.f32 	%f76, [%rd62];
	fma.rn.f32 	%f77, %f75, %f76, %f74;
	add.s64 	%rd63, %rd139, 4;
	and.b64  	%rd64, %rd63, 4294967295;
	add.s64 	%rd65, %rd64, %rd4;
	shl.b64 	%rd66, %rd65, 2;
	add.s64 	%rd67, %rd2, %rd66;
	ld.global.f32 	%f78, [%rd67];
	shl.b64 	%rd68, %rd63, 2;
	and.b64  	%rd69, %rd68, 17179869180;
	add.s64 	%rd70, %rd1, %rd69;
	ld.global.f32 	%f79, [%rd70];
	fma.rn.f32 	%f80, %f78, %f79, %f77;
	add.s64 	%rd71, %rd139, 5;
	and.b64  	%rd72, %rd71, 4294967295;
	add.s64 	%rd73, %rd72, %rd4;
	shl.b64 	%rd74, %rd73, 2;
	add.s64 	%rd75, %rd2, %rd74;
	ld.global.f32 	%f81, [%rd75];
	shl.b64 	%rd76, %rd71, 2;
	and.b64  	%rd77, %rd76, 17179869180;
	add.s64 	%rd78, %rd1, %rd77;
	ld.global.f32 	%f82, [%rd78];
	fma.rn.f32 	%f83, %f81, %f82, %f80;
	add.s64 	%rd79, %rd139, 6;
	and.b64  	%rd80, %rd79, 4294967295;
	add.s64 	%rd81, %rd80, %rd4;
	shl.b64 	%rd82, %rd81, 2;
	add.s64 	%rd83, %rd2, %rd82;
	ld.global.f32 	%f84, [%rd83];
	shl.b64 	%rd84, %rd79, 2;
	and.b64  	%rd85, %rd84, 17179869180;
	add.s64 	%rd86, %rd1, %rd85;
	ld.global.f32 	%f85, [%rd86];
	fma.rn.f32 	%f86, %f84, %f85, %f83;
	add.s64 	%rd87, %rd139, 7;
	and.b64  	%rd88, %rd87, 4294967295;
	add.s64 	%rd89, %rd88, %rd4;
	shl.b64 	%rd90, %rd89, 2;
	add.s64 	%rd91, %rd2, %rd90;
	ld.global.f32 	%f87, [%rd91];
	shl.b64 	%rd92, %rd87, 2;
	and.b64  	%rd93, %rd92, 17179869180;
	add.s64 	%rd94, %rd1, %rd93;
	ld.global.f32 	%f88, [%rd94];
	fma.rn.f32 	%f111, %f87, %f88, %f86;
	add.s64 	%rd95, %rd139, 8;
	and.b64  	%rd139, %rd95, 4294967295;
$L__BB0_8:
	setp.eq.s64 	%p7, %rd16, 0;
	@%p7 bra 	$L__BB0_13;
	and.b64  	%rd141, %rd27, 3;
	setp.lt.u64 	%p8, %rd16, 4;
	@%p8 bra 	$L__BB0_11;
	add.s64 	%rd96, %rd139, %rd4;
	shl.b64 	%rd97, %rd96, 2;
	add.s64 	%rd98, %rd2, %rd97;
	ld.global.f32 	%f90, [%rd98];
	shl.b64 	%rd99, %rd139, 2;
	add.s64 	%rd100, %rd1, %rd99;
	ld.global.f32 	%f91, [%rd100];
	fma.rn.f32 	%f92, %f90, %f91, %f111;
	add.s64 	%rd101, %rd139, 1;
	and.b64  	%rd102, %rd101, 4294967295;
	add.s64 	%rd103, %rd102, %rd4;
	shl.b64 	%rd104, %rd103, 2;
	add.s64 	%rd105, %rd2, %rd104;
	ld.global.f32 	%f93, [%rd105];
	shl.b64 	%rd106, %rd101, 2;
	and.b64  	%rd107, %rd106, 17179869180;
	add.s64 	%rd108, %rd1, %rd107;
	ld.global.f32 	%f94, [%rd108];
	fma.rn.f32 	%f95, %f93, %f94, %f92;
	add.s64 	%rd109, %rd139, 2;
	and.b64  	%rd110, %rd109, 4294967295;
	add.s64 	%rd111, %rd110, %rd4;
	shl.b64 	%rd112, %rd111, 2;
	add.s64 	%rd113, %rd2, %rd112;
	ld.global.f32 	%f96, [%rd113];
	shl.b64 	%rd114, %rd109, 2;
	and.b64  	%rd115, %rd114, 17179869180;
	add.s64 	%rd116, %rd1, %rd115;
	ld.global.f32 	%f97, [%rd116];
	fma.rn.f32 	%f98, %f96, %f97, %f95;
	add.s64 	%rd117, %rd139, 3;
	and.b64  	%rd118, %rd117, 4294967295;
	add.s64 	%rd119, %rd118, %rd4;
	shl.b64 	%rd120, %rd119, 2;
	add.s64 	%rd121, %rd2, %rd120;
	ld.global.f32 	%f99, [%rd121];
	shl.b64 	%rd122, %rd117, 2;
	and.b64  	%rd123, %rd122, 17179869180;
	add.s64 	%rd124, %rd1, %rd123;
	ld.global.f32 	%f100, [%rd124];
	fma.rn.f32 	%f111, %f99, %f100, %f98;
	add.s64 	%rd125, %rd139, 4;
	and.b64  	%rd139, %rd125, 4294967295;
$L__BB0_11:
	setp.eq.s64 	%p9, %rd141, 0;
	@%p9 bra 	$L__BB0_13;
$L__BB0_12:
	.pragma "nounroll";
	add.s64 	%rd126, %rd139, %rd4;
	shl.b64 	%rd127, %rd126, 2;
	add.s64 	%rd128, %rd2, %rd127;
	ld.global.f32 	%f101, [%rd128];
	shl.b64 	%rd129, %rd139, 2;
	add.s64 	%rd130, %rd1, %rd129;
	ld.global.f32 	%f102, [%rd130];
	fma.rn.f32 	%f111, %f101, %f102, %f111;
	add.s64 	%rd131, %rd139, 1;
	and.b64  	%rd139, %rd131, 4294967295;
	add.s64 	%rd141, %rd141, -1;
	setp.ne.s64 	%p10, %rd141, 0;
	@%p10 bra 	$L__BB0_12;
$L__BB0_13:
	cvta.to.global.u64 	%rd132, %rd26;
	shl.b64 	%rd133, %rd3, 2;
	add.s64 	%rd134, %rd132, %rd133;
	st.global.f32 	[%rd134], %f111;
$L__BB0_14:
	ret;

}


// ===== COMPILED SASS (sm_100) =====

	.target	sm_100

	.elftype	@"ET_EXEC"


//--------------------- .note.nv.tkinfo           --------------------------
	.section	.note.nv.tkinfo,"",@"SHT_NOTE"
	.sectionflags	@"SHF_NOTE_NV_TKINFO"
	.tkinfo
        /*0018*/ 	.word	0x00000002
        /*0030*/ 	.string	""
        /*0030*/ 	.string	"ptxas"
        /*0030*/ 	.string	"Cuda compilation tools, release 13.0, V13.0.88"
        /*0030*/ 	.string	"Build cuda_13.0.r13.0/compiler.36424714_0"
        /*0030*/ 	.string	"-arch sm_100 -m 64 "



//--------------------- .note.nv.cuinfo           --------------------------
	.section	.note.nv.cuinfo,"",@"SHT_NOTE"
	.sectionflags	@"SHF_NOTE_NV_CUINFO"
        /*0018*/ 	.short	0x0002
        /*001a*/ 	.short	0x0064
        /*001c*/ 	.short	0x0082
	.zero		2


//--------------------- .nv.info                  --------------------------
	.section	.nv.info,"",@"SHT_CUDA_INFO"
	.align	4


	//----- nvinfo : EIATTR_REGCOUNT
	.align		4
        /*0000*/ 	.byte	0x04, 0x2f
        /*0002*/ 	.short	(.L_1 - .L_0)
	.align		4
.L_0:
        /*0004*/ 	.word	index@(_Z32reference_matrix_vector_multiplyPfS_S_mm)
        /*0008*/ 	.word	0x00000020


	//----- nvinfo : EIATTR_FRAME_SIZE
	.align		4
.L_1:
        /*000c*/ 	.byte	0x04, 0x11
        /*000e*/ 	.short	(.L_3 - .L_2)
	.align		4
.L_2:
        /*0010*/ 	.word	index@(_Z32reference_matrix_vector_multiplyPfS_S_mm)
        /*0014*/ 	.word	0x00000000


	//----- nvinfo : EIATTR_MIN_STACK_SIZE
	.align		4
.L_3:
        /*0018*/ 	.byte	0x04, 0x12
        /*001a*/ 	.short	(.L_5 - .L_4)
	.align		4
.L_4:
        /*001c*/ 	.word	index@(_Z32reference_matrix_vector_multiplyPfS_S_mm)
        /*0020*/ 	.word	0x00000000
.L_5:


//--------------------- .nv.compat                --------------------------
	.section	.nv.compat,"",@"SHT_CUDA_COMPAT_INFO"
	.align	4
        /*0000*/ 	.byte	0x02, 0x09, 0x00, 0x00, 0x02, 0x02, 0x01, 0x00, 0x02, 0x05, 0x05, 0x00, 0x03, 0x07, 0x01, 0x01
        /*0010*/ 	.byte	0x02, 0x03, 0x00, 0x00, 0x02, 0x06, 0x01, 0x00, 0x04, 0x0b, 0x08, 0x00, 0x09, 0x00, 0x00, 0x00
        /*0020*/ 	.byte	0x00, 0x00, 0x00, 0x00


//--------------------- .nv.info._Z32reference_matrix_vector_multiplyPfS_S_mm --------------------------
	.section	.nv.info._Z32reference_matrix_vector_multiplyPfS_S_mm,"",@"SHT_CUDA_INFO"
	.sectionflags	@""
	.align	4


	//----- nvinfo : EIATTR_CUDA_API_VERSION
	.align		4
        /*0000*/ 	.byte	0x04, 0x37
        /*0002*/ 	.short	(.L_7 - .L_6)
.L_6:
        /*0004*/ 	.word	0x00000082


	//----- nvinfo : EIATTR_KPARAM_INFO
	.align		4
.L_7:
        /*0008*/ 	.byte	0x04, 0x17
        /*000a*/ 	.short	(.L_9 - .L_8)
.L_8:
        /*000c*/ 	.word	0x00000000
        /*0010*/ 	.short	0x0004
        /*0012*/ 	.short	0x0020
        /*0014*/ 	.byte	0x00, 0xf0, 0x21, 0x00


	//----- nvinfo : EIATTR_KPARAM_INFO
	.align		4
.L_9:
        /*0018*/ 	.byte	0x04, 0x17
        /*001a*/ 	.short	(.L_11 - .L_10)
.L_10:
        /*001c*/ 	.word	0x00000000
        /*0020*/ 	.short	0x0003
        /*0022*/ 	.short	0x0018
        /*0024*/ 	.byte	0x00, 0xf0, 0x21, 0x00


	//----- nvinfo : EIATTR_KPARAM_INFO
	.align		4
.L_11:
        /*0028*/ 	.byte	0x04, 0x17
        /*002a*/ 	.short	(.L_13 - .L_12)
.L_12:
        /*002c*/ 	.word	0x00000000
        /*0030*/ 	.short	0x0002
        /*0032*/ 	.short	0x0010
        /*0034*/ 	.byte	0x00, 0xf5, 0x21, 0x00


	//----- nvinfo : EIATTR_KPARAM_INFO
	.align		4
.L_13:
        /*0038*/ 	.byte	0x04, 0x17
        /*003a*/ 	.short	(.L_15 - .L_14)
.L_14:
        /*003c*/ 	.word	0x00000000
        /*0040*/ 	.short	0x0001
        /*0042*/ 	.short	0x0008
        /*0044*/ 	.byte	0x00, 0xf5, 0x21, 0x00


	//----- nvinfo : EIATTR_KPARAM_INFO
	.align		4
.L_15:
        /*0048*/ 	.byte	0x04, 0x17
        /*004a*/ 	.short	(.L_17 - .L_16)
.L_16:
        /*004c*/ 	.word	0x00000000
        /*0050*/ 	.short	0x0000
        /*0052*/ 	.short	0x0000
        /*0054*/ 	.byte	0x00, 0xf5, 0x21, 0x00


	//----- nvinfo : EIATTR_SPARSE_MMA_MASK
	.align		4
.L_17:
        /*0058*/ 	.byte	0x03, 0x50
        /*005a*/ 	.short	0x0000


	//----- nvinfo : EIATTR_MAXREG_COUNT
	.align		4
        /*005c*/ 	.byte	0x03, 0x1b
        /*005e*/ 	.short	0x00ff


	//----- nvinfo : EIATTR_MERCURY_ISA_VERSION
	.align		4
        /*0060*/ 	.byte	0x03, 0x5f
        /*0062*/ 	.short	0x0101


	//----- nvinfo : EIATTR_VRC_CTA_INIT_COUNT
	.align		4
        /*0064*/ 	.byte	0x02, 0x4a
	.zero		1
	.zero		1


	//----- nvinfo : EIATTR_EXIT_INSTR_OFFSETS
	.align		4
        /*0068*/ 	.byte	0x04, 0x1c
        /*006a*/ 	.short	(.L_19 - .L_18)


	//   ....[0]....
.L_18:
        /*006c*/ 	.word	0x00000090


	//   ....[1]....
        /*0070*/ 	.word	0x00001510


	//----- nvinfo : EIATTR_CBANK_PARAM_SIZE
	.align		4
.L_19:
        /*0074*/ 	.byte	0x03, 0x19
        /*0076*/ 	.short	0x0028


	//----- nvinfo : EIATTR_PARAM_CBANK
	.align		4
        /*0078*/ 	.byte	0x04, 0x0a
        /*007a*/ 	.short	(.L_21 - .L_20)
	.align		4
.L_20:
        /*007c*/ 	.word	index@(.nv.constant0._Z32reference_matrix_vector_multiplyPfS_S_mm)
        /*0080*/ 	.short	0x0380
        /*0082*/ 	.short	0x0028


	//----- nvinfo : EIATTR_SW_WAR
	.align		4
.L_21:
        /*0084*/ 	.byte	0x04, 0x36
        /*0086*/ 	.short	(.L_23 - .L_22)
.L_22:
        /*0088*/ 	.word	0x00000008
.L_23:


//--------------------- .nv.callgraph             --------------------------
	.section	.nv.callgraph,"",@"SHT_CUDA_CALLGRAPH"
	.align	4
	.sectionentsize	8
	.align		4
        /*0000*/ 	.word	0x00000000
	.align		4
        /*0004*/ 	.word	0xffffffff
	.align		4
        /*0008*/ 	.word	0x00000000
	.align		4
        /*000c*/ 	.word	0xfffffffe
	.align		4
        /*0010*/ 	.word	0x00000000
	.align		4
        /*0014*/ 	.word	0xfffffffd
	.align		4
        /*0018*/ 	.word	0x00000000
	.align		4
        /*001c*/ 	.word	0xfffffffc


//--------------------- .text._Z32reference_matrix_vector_multiplyPfS_S_mm --------------------------
	.section	.text._Z32reference_matrix_vector_multiplyPfS_S_mm,"ax",@progbits
	.align	128
        .global         _Z32reference_matrix_vector_multiplyPfS_S_mm
        .type           _Z32reference_matrix_vector_multiplyPfS_S_mm,@function
        .size           _Z32reference_matrix_vector_multiplyPfS_S_mm,(.L_x_7 - _Z32reference_matrix_vector_multiplyPfS_S_mm)
        .other          _Z32reference_matrix_vector_multiplyPfS_S_mm,@"STO_CUDA_ENTRY STV_DEFAULT"
_Z32reference_matrix_vector_multiplyPfS_S_mm:
.text._Z32reference_matrix_vector_multiplyPfS_S_mm:
[----:B------:R-:W-:Y:S01]  /*0000*/  LDC R1, c[0x0][0x37c] ;  /* 0x0000df00ff017b82 */ /* 0x000fe20000000800 */
[----:B------:R-:W0:Y:S07]  /*0010*/  S2R R3, SR_TID.X ;  /* 0x0000000000037919 */ /* 0x000e2e0000002100 */
[----:B------:R-:W0:Y:S01]  /*0020*/  S2UR UR4, SR_CTAID.X ;  /* 0x00000000000479c3 */ /* 0x000e220000002500 */
[----:B------:R-:W1:Y:S07]  /*0030*/  LDCU.64 UR6, c[0x0][0x398] ;  /* 0x00007300ff0677ac */ /* 0x000e6e0008000a00 */
[----:B------:R-:W0:Y:S02]  /*0040*/  LDC R0, c[0x0][0x360] ;  /* 0x0000d800ff007b82 */ /* 0x000e240000000800 */
[----:B0-----:R-:W-:-:S05]  /*0050*/  IMAD R0, R0, UR4, R3 ;  /* 0x0000000400007c24 */ /* 0x001fca000f8e0203 */
[----:B-1----:R-:W-:Y:S02]  /*0060*/  ISETP.GE.U32.AND P0, PT, R0, UR6, PT ;  /* 0x0000000600007c0c */ /* 0x002fe4000bf06070 */
[----:B------:R-:W-:-:S04]  /*0070*/  SHF.R.S32.HI R3, RZ, 0x1f, R0 ;  /* 0x0000001fff037819 */ /* 0x000fc80000011400 */
[----:B------:R-:W-:-:S13]  /*0080*/  ISETP.GE.U32.AND.EX P0, PT, R3, UR7, PT, P0 ;  /* 0x0000000703007c0c */ /* 0x000fda000bf06100 */
[----:B------:R-:W-:Y:S05]  /*0090*/  @P0 EXIT ;  /* 0x000000000000094d */ /* 0x000fea0003800000 */
[----:B------:R-:W0:Y:S01]  /*00a0*/  LDCU.64 UR8, c[0x0][0x3a0] ;  /* 0x00007400ff0877ac */ /* 0x000e220008000a00 */
[----:B------:R-:W-:Y:S01]  /*00b0*/  IMAD.MOV.U32 R4, RZ, RZ, RZ ;  /* 0x000000ffff047224 */ /* 0x000fe200078e00ff */
[----:B------:R-:W1:Y:S01]  /*00c0*/  LDCU.64 UR20, c[0x0][0x358] ;  /* 0x00006b00ff1477ac */ /* 0x000e620008000a00 */
[----:B0-----:R-:W-:-:S04]  /*00d0*/  UISETP.NE.U32.AND UP0, UPT, UR8, URZ, UPT ;  /* 0x000000ff0800728c */ /* 0x001fc8000bf05070 */
[----:B------:R-:W-:-:S09]  /*00e0*/  UISETP.NE.AND.EX UP0, UPT, UR9, URZ, UPT, UP0 ;  /* 0x000000ff0900728c */ /* 0x000fd2000bf05300 */
[----:B-1----:R-:W-:Y:S05]  /*00f0*/  BRA.U !UP0, `(.L_x_0) ;  /* 0x0000001108f47547 */ /* 0x002fea000b800000 */
[----:B------:R-:W-:Y:S02]  /*0100*/  UISETP.GE.U32.AND UP0, UPT, UR8, 0x10, UPT ;  /* 0x000000100800788c */ /* 0x000fe4000bf06070 */
[----:B------:R-:W-:Y:S01]  /*0110*/  IMAD R5, R3, UR8, RZ ;  /* 0x0000000803057c24 */ /* 0x000fe2000f8e02ff */
[----:B------:R-:W-:Y:S02]  /*0120*/  ULOP3.LUT UR10, UR8, 0xf, URZ, 0xc0, !UPT ;  /* 0x0000000f080a7892 */ /* 0x000fe4000f8ec0ff */
[C---:B------:R-:W-:Y:S01]  /*0130*/  IMAD.WIDE.U32 R12, R0.reuse, UR8, RZ ;  /* 0x00000008000c7c25 */ /* 0x040fe2000f8e00ff */
[----:B------:R-:W-:Y:S02]  /*0140*/  UISETP.GE.U32.AND.EX UP0, UPT, UR9, URZ, UPT, UP0 ;  /* 0x000000ff0900728c */ /* 0x000fe4000bf06100 */
[----:B------:R-:W-:Y:S01]  /*0150*/  UISETP.NE.U32.AND UP1, UPT, UR10, URZ, UPT ;  /* 0x000000ff0a00728c */ /* 0x000fe2000bf25070 */
[----:B------:R-:W-:Y:S01]  /*0160*/  IMAD R5, R0, UR9, R5 ;  /* 0x0000000900057c24 */ /* 0x000fe2000f8e0205 */
[----:B------:R-:W-:Y:S01]  /*0170*/  UMOV UR4, URZ ;  /* 0x000000ff00047c82 */ /* 0x000fe20008000000 */
[----:B------:R-:W-:Y:S01]  /*0180*/  IMAD.MOV.U32 R4, RZ, RZ, RZ ;  /* 0x000000ffff047224 */ /* 0x000fe200078e00ff */
[----:B------:R-:W-:Y:S01]  /*0190*/  UISETP.NE.AND.EX UP1, UPT, URZ, URZ, UPT, UP1 ;  /* 0x000000ffff00728c */ /* 0x000fe2000bf25310 */
[----:B------:R-:W-:Y:S01]  /*01a0*/  IMAD.IADD R2, R13, 0x1, R5 ;  /* 0x000000010d027824 */ /* 0x000fe200078e0205 */
[----:B------:R-:W-:Y:S01]  /*01b0*/  UMOV UR6, URZ ;  /* 0x000000ff00067c82 */ /* 0x000fe20008000000 */
[----:B------:R-:W-:Y:S08]  /*01c0*/  BRA.U !UP0, `(.L_x_1) ;  /* 0x00000005081c7547 */ /* 0x000ff0000b800000 */
[----:B------:R-:W0:Y:S01]  /*01d0*/  LDCU.128 UR12, c[0x0][0x380] ;  /* 0x00007000ff0c77ac */ /* 0x000e220008000c00 */
[----:B------:R-:W-:Y:S01]  /*01e0*/  HFMA2 R4, -RZ, RZ, 0, 0 ;  /* 0x00000000ff047431 */ /* 0x000fe200000001ff */
[----:B------:R-:W1:Y:S01]  /*01f0*/  LDCU UR6, c[0x0][0x3a4] ;  /* 0x00007480ff0677ac */ /* 0x000e620008000800 */
[----:B------:R-:W-:Y:S01]  /*0200*/  ULOP3.LUT UR4, UR8, 0xfffffff0, URZ, 0xc0, !UPT ;  /* 0xfffffff008047892 */ /* 0x000fe2000f8ec0ff */
[----:B0-----:R-:W-:Y:S01]  /*0210*/  LEA R6, P0, R12, UR12, 0x2 ;  /* 0x0000000c0c067c11 */ /* 0x001fe2000f8010ff */
[----:B------:R-:W-:-:S03]  /*0220*/  UIADD3 UR5, UP0, UPT, UR14, 0x20, URZ ;  /* 0x000000200e057890 */ /* 0x000fc6000ff1e0ff */
[----:B------:R-:W-:Y:S01]  /*0230*/  IADD3 R6, P1, PT, R6, 0x20, RZ ;  /* 0x0000002006067810 */ /* 0x000fe20007f3e0ff */
[----:B------:R-:W-:Y:S01]  /*0240*/  UIADD3.X UR7, UPT, UPT, URZ, UR15, URZ, UP0, !UPT ;  /* 0x0000000fff077290 */ /* 0x000fe200087fe4ff */
[----:B------:R-:W-:Y:S01]  /*0250*/  LEA.HI.X R7, R12, UR13, R2, 0x2, P0 ;  /* 0x0000000d0c077c11 */ /* 0x000fe200080f1402 */
[----:B------:R-:W-:Y:S01]  /*0260*/  IMAD.U32 R8, RZ, RZ, UR5 ;  /* 0x00000005ff087e24 */ /* 0x000fe2000f8e00ff */
[----:B------:R-:W-:-:S03]  /*0270*/  UMOV UR5, UR4 ;  /* 0x0000000400057c82 */ /* 0x000fc60008000000 */
[----:B------:R-:W-:Y:S02]  /*0280*/  IMAD.X R7, RZ, RZ, R7, P1 ;  /* 0x000000ffff077224 */ /* 0x000fe400008e0607 */
[----:B------:R-:W-:Y:S01]  /*0290*/  IMAD.U32 R9, RZ, RZ, UR7 ;  /* 0x00000007ff097e24 */ /* 0x000fe2000f8e00ff */
[----:B-1----:R-:W-:-:S06]  /*02a0*/  UMOV UR7, UR6 ;  /* 0x0000000600077c82 */ /* 0x002fcc0008000000 */
.L_x_2:
[----:B------:R-:W2:Y:S04]  /*02b0*/  LDG.E R17, desc[UR20][R6.64+-0x20] ;  /* 0xffffe01406117981 */ /* 0x000ea8000c1e1900 */
[----:B------:R-:W2:Y:S04]  /*02c0*/  LDG.E R24, desc[UR20][R8.64+-0x20] ;  /* 0xffffe01408187981 */ /* 0x000ea8000c1e1900 */
[----:B------:R-:W3:Y:S04]  /*02d0*/  LDG.E R26, desc[UR20][R6.64+-0x1c] ;  /* 0xffffe414061a7981 */ /* 0x000ee8000c1e1900 */
[----:B------:R-:W3:Y:S04]  /*02e0*/  LDG.E R25, desc[UR20][R8.64+-0x1c] ;  /* 0xffffe41408197981 */ /* 0x000ee8000c1e1900 */
[----:B------:R-:W4:Y:S04]  /*02f0*/  LDG.E R19, desc[UR20][R6.64+-0x18] ;  /* 0xffffe81406137981 */ /* 0x000f28000c1e1900 */
[----:B------:R-:W4:Y:S04]  /*0300*/  LDG.E R18, desc[UR20][R8.64+-0x18] ;  /* 0xffffe81408127981 */ /* 0x000f28000c1e1900 */
[----:B------:R-:W5:Y:S04]  /*0310*/  LDG.E R20, desc[UR20][R6.64+-0x14] ;  /* 0xffffec1406147981 */ /* 0x000f68000c1e1900 */
        /* <DEDUP_REMOVED lines=8> */
[----:B------:R-:W5:Y:S01]  /*03a0*/  LDG.E R16, desc[UR20][R8.64+-0x4] ;  /* 0xfffffc1408107981 */ /* 0x000f62000c1e1900 */
[----:B--2---:R-:W-:-:S03]  /*03b0*/  FFMA R17, R17, R24, R4 ;  /* 0x0000001811117223 */ /* 0x004fc60000000004 */
[----:B------:R-:W2:Y:S01]  /*03c0*/  LDG.E R4, desc[UR20][R8.64] ;  /* 0x0000001408047981 */ /* 0x000ea2000c1e1900 */
[----:B---3--:R-:W-:-:S03]  /*03d0*/  FFMA R26, R26, R25, R17 ;  /* 0x000000191a1a7223 */ /* 0x008fc60000000011 */
[----:B------:R-:W2:Y:S01]  /*03e0*/  LDG.E R17, desc[UR20][R6.64] ;  /* 0x0000001406117981 */ /* 0x000ea2000c1e1900 */
[----:B----4-:R-:W-:-:S03]  /*03f0*/  FFMA R25, R19, R18, R26 ;  /* 0x0000001213197223 */ /* 0x010fc6000000001a */
[----:B------:R-:W3:Y:S04]  /*0400*/  LDG.E R18, desc[UR20][R6.64+0x4] ;  /* 0x0000041406127981 */ /* 0x000ee8000c1e1900 */
[----:B------:R-:W3:Y:S01]  /*0410*/  LDG.E R19, desc[UR20][R8.64+0x4] ;  /* 0x0000041408137981 */ /* 0x000ee2000c1e1900 */
[----:B-----5:R-:W-:-:S03]  /*0420*/  FFMA R25, R20, R21, R25 ;  /* 0x0000001514197223 */ /* 0x020fc60000000019 */
[----:B------:R-:W4:Y:S04]  /*0430*/  LDG.E R20, desc[UR20][R6.64+0x8] ;  /* 0x0000081406147981 */ /* 0x000f28000c1e1900 */
[----:B------:R-:W4:Y:S01]  /*0440*/  LDG.E R21, desc[UR20][R8.64+0x8] ;  /* 0x0000081408157981 */ /* 0x000f22000c1e1900 */
[----:B------:R-:W-:-:S03]  /*0450*/  FFMA R24, R22, R23, R25 ;  /* 0x0000001716187223 */ /* 0x000fc60000000019 */
[----:B------:R-:W5:Y:S04]  /*0460*/  LDG.E R22, desc[UR20][R6.64+0xc] ;  /* 0x00000c1406167981 */ /* 0x000f68000c1e1900 */
[----:B------:R-:W5:Y:S01]  /*0470*/  LDG.E R23, desc[UR20][R8.64+0xc] ;  /* 0x00000c1408177981 */ /* 0x000f62000c1e1900 */
[----:B------:R-:W-:-:S03]  /*0480*/  FFMA R24, R5, R10, R24 ;  /* 0x0000000a05187223 */ /* 0x000fc60000000018 */
[----:B------:R-:W5:Y:S04]  /*0490*/  LDG.E R5, desc[UR20][R6.64+0x10] ;  /* 0x0000101406057981 */ /* 0x000f68000c1e1900 */
[----:B------:R-:W5:Y:S01]  /*04a0*/  LDG.E R10, desc[UR20][R8.64+0x10] ;  /* 0x00001014080a7981 */ /* 0x000f62000c1e1900 */
[----:B------:R-:W-:-:S03]  /*04b0*/  FFMA R26, R11, R14, R24 ;  /* 0x0000000e0b1a7223 */ /* 0x000fc60000000018 */
[----:B------:R-:W5:Y:S04]  /*04c0*/  LDG.E R24, desc[UR20][R6.64+0x14] ;  /* 0x0000141406187981 */ /* 0x000f68000c1e1900 */
[----:B------:R-:W5:Y:S04]  /*04d0*/  LDG.E R25, desc[UR20][R8.64+0x14] ;  /* 0x0000141408197981 */ /* 0x000f68000c1e1900 */
[----:B------:R-:W5:Y:S01]  /*04e0*/  LDG.E R11, desc[UR20][R6.64+0x18] ;  /* 0x00001814060b7981 */ /* 0x000f62000c1e1900 */
[----:B------:R-:W-:-:S03]  /*04f0*/  FFMA R26, R15, R16, R26 ;  /* 0x000000100f1a7223 */ /* 0x000fc6000000001a */
[----:B------:R-:W5:Y:S04]  /*0500*/  LDG.E R14, desc[UR20][R8.64+0x18] ;  /* 0x00001814080e7981 */ /* 0x000f68000c1e1900 */
[----:B------:R0:W5:Y:S04]  /*0510*/  LDG.E R15, desc[UR20][R6.64+0x1c] ;  /* 0x00001c14060f7981 */ /* 0x000168000c1e1900 */
[----:B------:R1:W5:Y:S01]  /*0520*/  LDG.E R16, desc[UR20][R8.64+0x1c] ;  /* 0x00001c1408107981 */ /* 0x000362000c1e1900 */
[----:B------:R-:W-:-:S04]  /*0530*/  UIADD3 UR5, UP0, UPT, UR5, -0x10, URZ ;  /* 0xfffffff005057890 */ /* 0x000fc8000ff1e0ff */
[----:B------:R-:W-:Y:S02]  /*0540*/  UIADD3.X UR7, UPT, UPT, UR7, -0x1, URZ, UP0, !UPT ;  /* 0xffffffff07077890 */ /* 0x000fe400087fe4ff */
[----:B------:R-:W-:-:S04]  /*0550*/  UISETP.NE.U32.AND UP0, UPT, UR5, URZ, UPT ;  /* 0x000000ff0500728c */ /* 0x000fc8000bf05070 */
[----:B------:R-:W-:Y:S01]  /*0560*/  UISETP.NE.AND.EX UP0, UPT, UR7, URZ, UPT, UP0 ;  /* 0x000000ff0700728c */ /* 0x000fe2000bf05300 */
[----:B0-----:R-:W-:Y:S02]  /*0570*/  IADD3 R6, P1, PT, R6, 0x40, RZ ;  /* 0x0000004006067810 */ /* 0x001fe40007f3e0ff */
[----:B-1----:R-:W-:-:S03]  /*0580*/  IADD3 R8, P0, PT, R8, 0x40, RZ ;  /* 0x0000004008087810 */ /* 0x002fc60007f1e0ff */
[----:B------:R-:W-:Y:S01]  /*0590*/  IMAD.X R7, RZ, RZ, R7, P1 ;  /* 0x000000ffff077224 */ /* 0x000fe200008e0607 */
[----:B------:R-:W-:Y:S01]  /*05a0*/  IADD3.X R9, PT, PT, RZ, R9, RZ, P0, !PT ;  /* 0x00000009ff097210 */ /* 0x000fe200007fe4ff */
[----:B--2---:R-:W-:-:S04]  /*05b0*/  FFMA R17, R17, R4, R26 ;  /* 0x0000000411117223 */ /* 0x004fc8000000001a */
[----:B---3--:R-:W-:-:S04]  /*05c0*/  FFMA R17, R18, R19, R17 ;  /* 0x0000001312117223 */ /* 0x008fc80000000011 */
[----:B----4-:R-:W-:-:S04]  /*05d0*/  FFMA R17, R20, R21, R17 ;  /* 0x0000001514117223 */ /* 0x010fc80000000011 */
[----:B-----5:R-:W-:-:S04]  /*05e0*/  FFMA R22, R22, R23, R17 ;  /* 0x0000001716167223 */ /* 0x020fc80000000011 */
[----:B------:R-:W-:-:S04]  /*05f0*/  FFMA R5, R5, R10, R22 ;  /* 0x0000000a05057223 */ /* 0x000fc80000000016 */
[----:B------:R-:W-:-:S04]  /*0600*/  FFMA R24, R24, R25, R5 ;  /* 0x0000001918187223 */ /* 0x000fc80000000005 */
[----:B------:R-:W-:-:S04]  /*0610*/  FFMA R14, R11, R14, R24 ;  /* 0x0000000e0b0e7223 */ /* 0x000fc80000000018 */
[----:B------:R-:W-:Y:S01]  /*0620*/  FFMA R4, R15, R16, R14 ;  /* 0x000000100f047223 */ /* 0x000fe2000000000e */
[----:B------:R-:W-:Y:S06]  /*0630*/  BRA.U UP0, `(.L_x_2) ;  /* 0xfffffffd001c7547 */ /* 0x000fec000b83ffff */
.L_x_1:
[----:B------:R-:W-:Y:S05]  /*0640*/  BRA.U !UP1, `(.L_x_0) ;  /* 0x0000000d09a07547 */ /* 0x000fea000b800000 */
[----:B------:R-:W-:Y:S02]  /*0650*/  UISETP.GE.U32.AND UP1, UPT, UR10, 0x8, UPT ;  /* 0x000000080a00788c */ /* 0x000fe4000bf26070 */
[----:B------:R-:W-:Y:S02]  /*0660*/  ULOP3.LUT UR36, UR8, 0x7, URZ, 0xc0, !UPT ;  /* 0x0000000708247892 */ /* 0x000fe4000f8ec0ff */
[----:B------:R-:W-:Y:S02]  /*0670*/  UISETP.GE.U32.AND.EX UP1, UPT, URZ, URZ, UPT, UP1 ;  /* 0x000000ffff00728c */ /* 0x000fe4000bf26110 */
[----:B------:R-:W-:-:S04]  /*0680*/  UISETP.NE.U32.AND UP0, UPT, UR36, URZ, UPT ;  /* 0x000000ff2400728c */ /* 0x000fc8000bf05070 */
[----:B------:R-:W-:-:S03]  /*0690*/  UISETP.NE.AND.EX UP0, UPT, URZ, URZ, UPT, UP0 ;  /* 0x000000ffff00728c */ /* 0x000fc6000bf05300 */
[----:B------:R-:W-:Y:S08]  /*06a0*/  BRA.U !UP1, `(.L_x_3) ;  /* 0x0000000909147547 */ /* 0x000ff0000b800000 */
[----:B------:R-:W0:Y:S01]  /*06b0*/  LDCU.128 UR12, c[0x0][0x380] ;  /* 0x00007000ff0c77ac */ /* 0x000e220008000c00 */
[----:B------:R-:W-:Y:S01]  /*06c0*/  IADD3 R7, P0, PT, R12, UR4, RZ ;  /* 0x000000040c077c10 */ /* 0x000fe2000ff1e0ff */
[----:B------:R-:W-:-:S03]  /*06d0*/  UIADD3 UR33, UP1, UPT, UR4, 0x1, URZ ;  /* 0x0000000104217890 */ /* 0x000fc6000ff3e0ff */
[----:B------:R-:W-:Y:S01]  /*06e0*/  IADD3.X R8, PT, PT, R2, UR6, RZ, P0, !PT ;  /* 0x0000000602087c10 */ /* 0x000fe200087fe4ff */
[----:B------:R-:W-:Y:S02]  /*06f0*/  UIADD3 UR32, UP6, UPT, UR4, 0x2, URZ ;  /* 0x0000000204207890 */ /* 0x000fe4000ffde0ff */
[----:B------:R-:W-:Y:S01]  /*0700*/  UIADD3 UR31, UP5, UPT, UR4, 0x3, URZ ;  /* 0x00000003041f7890 */ /* 0x000fe2000ffbe0ff */
[C---:B------:R-:W-:Y:S01]  /*0710*/  IADD3 R5, P1, PT, R12.reuse, UR33, RZ ;  /* 0x000000210c057c10 */ /* 0x040fe2000ff3e0ff */
[----:B------:R-:W-:Y:S02]  /*0720*/  UIADD3 UR30, UP4, UPT, UR4, 0x4, URZ ;  /* 0x00000004041e7890 */ /* 0x000fe4000ff9e0ff */
[----:B------:R-:W-:Y:S02]  /*0730*/  UIADD3 UR29, UP3, UPT, UR4, 0x5, URZ ;  /* 0x00000005041d7890 */ /* 0x000fe4000ff7e0ff */
[----:B------:R-:W-:Y:S01]  /*0740*/  IMAD.X R6, RZ, RZ, R2, P1 ;  /* 0x000000ffff067224 */ /* 0x000fe200008e0602 */
[----:B------:R-:W-:Y:S01]  /*0750*/  UIADD3 UR28, UP2, UPT, UR4, 0x6, URZ ;  /* 0x00000006041c7890 */ /* 0x000fe2000ff5e0ff */
[----:B0-----:R-:W-:Y:S01]  /*0760*/  LEA R24, P0, R7, UR12, 0x2 ;  /* 0x0000000c07187c11 */ /* 0x001fe2000f8010ff */
[----:B------:R-:W-:Y:S01]  /*0770*/  UIADD3.X UR26, UPT, UPT, URZ, UR6, URZ, UP1, !UPT ;  /* 0x00000006ff1a7290 */ /* 0x000fe20008ffe4ff */
[----:B------:R-:W-:Y:S01]  /*0780*/  LEA R10, P1, R5, UR12, 0x2 ;  /* 0x0000000c050a7c11 */ /* 0x000fe2000f8210ff */
[----:B------:R-:W-:Y:S01]  /*0790*/  UIADD3 UR27, UP1, UPT, UR4, 0x7, URZ ;  /* 0x00000007041b7890 */ /* 0x000fe2000ff3e0ff */
[----:B------:R-:W-:Y:S01]  /*07a0*/  LEA.HI.X R25, R7, UR13, R8, 0x2, P0 ;  /* 0x0000000d07197c11 */ /* 0x000fe200080f1408 */
[----:B------:R-:W-:Y:S01]  /*07b0*/  USHF.L.U32 UR25, UR33, 0x2, URZ ;  /* 0x0000000221197899 */ /* 0x000fe200080006ff */
[----:B------:R-:W-:Y:S01]  /*07c0*/  LEA.HI.X R11, R5, UR13, R6, 0x2, P1 ;  /* 0x0000000d050b7c11 */ /* 0x000fe200088f1406 */
[----:B------:R-:W-:Y:S01]  /*07d0*/  UIADD3.X UR24, UPT, UPT, URZ, UR6, URZ, UP6, !UPT ;  /* 0x00000006ff187290 */ /* 0x000fe2000b7fe4ff */
[C---:B------:R-:W-:Y:S01]  /*07e0*/  IADD3 R7, P0, PT, R12.reuse, UR32, RZ ;  /* 0x000000200c077c10 */ /* 0x040fe2000ff1e0ff */
[----:B------:R-:W-:Y:S01]  /*07f0*/  ULEA UR34, UP6, UR4, UR14, 0x2 ;  /* 0x0000000e04227291 */ /* 0x000fe2000f8c10ff */
[C---:B------:R-:W-:Y:S01]  /*0800*/  IADD3 R5, P1, PT, R12.reuse, UR31, RZ ;  /* 0x0000001f0c057c10 */ /* 0x040fe2000ff3e0ff */
[----:B------:R-:W-:Y:S01]  /*0810*/  USHF.L.U32 UR23, UR32, 0x2, URZ ;  /* 0x0000000220177899 */ /* 0x000fe200080006ff */
[----:B------:R-:W-:Y:S01]  /*0820*/  IADD3.X R8, PT, PT, RZ, R2, RZ, P0, !PT ;  /* 0x00000002ff087210 */ /* 0x000fe200007fe4ff */
[----:B------:R-:W-:Y:S01]  /*0830*/  USHF.L.U64.HI UR26, UR33, 0x2, UR26 ;  /* 0x00000002211a7899 */ /* 0x000fe2000801021a */
[----:B------:R-:W-:Y:S01]  /*0840*/  LEA R20, P0, R7, UR12, 0x2 ;  /* 0x0000000c07147c11 */ /* 0x000fe2000f8010ff */
[----:B------:R-:W-:Y:S01]  /*0850*/  IMAD.X R6, RZ, RZ, R2, P1 ;  /* 0x000000ffff067224 */ /* 0x000fe200008e0602 */
[----:B------:R-:W-:Y:S01]  /*0860*/  LEA R22, P1, R5, UR12, 0x2 ;  /* 0x0000000c05167c11 */ /* 0x000fe2000f8210ff */
[----:B------:R-:W-:Y:S01]  /*0870*/  ULOP3.LUT UR25, UR25, 0xfffffffc, URZ, 0xc0, !UPT ;  /* 0xfffffffc19197892 */ /* 0x000fe2000f8ec0ff */
[----:B------:R-:W-:Y:S01]  /*0880*/  LEA.HI.X R21, R7, UR13, R8, 0x2, P0 ;  /* 0x0000000d07157c11 */ /* 0x000fe200080f1408 */
[----:B------:R-:W-:Y:S01]  /*0890*/  USHF.L.U32 UR19, UR31, 0x2, URZ ;  /* 0x000000021f137899 */ /* 0x000fe200080006ff */
[----:B------:R-:W-:Y:S01]  /*08a0*/  IADD3 R7, P0, PT, R12, UR30, RZ ;  /* 0x0000001e0c077c10 */ /* 0x000fe2000ff1e0ff */
[----:B------:R-:W-:Y:S01]  /*08b0*/  USHF.L.U32 UR17, UR30, 0x2, URZ ;  /* 0x000000021e117899 */ /* 0x000fe200080006ff */
[----:B------:R-:W-:Y:S01]  /*08c0*/  LEA.HI.X R23, R5, UR13, R6, 0x2, P1 ;  /* 0x0000000d05177c11 */ /* 0x000fe200088f1406 */
[----:B------:R-:W-:-:S02]  /*08d0*/  USHF.L.U32 UR11, UR29, 0x2, URZ ;  /* 0x000000021d0b7899 */ /* 0x000fc400080006ff */
[C---:B------:R-:W-:Y:S01]  /*08e0*/  IADD3 R5, P1, PT, R12.reuse, UR29, RZ ;  /* 0x0000001d0c057c10 */ /* 0x040fe2000ff3e0ff */
[----:B------:R-:W-:Y:S01]  /*08f0*/  IMAD.X R8, RZ, RZ, R2, P0 ;  /* 0x000000ffff087224 */ /* 0x000fe200000e0602 */
[----:B------:R-:W-:Y:S01]  /*0900*/  LEA R16, P0, R7, UR12, 0x2 ;  /* 0x0000000c07107c11 */ /* 0x000fe2000f8010ff */
[----:B------:R-:W-:Y:S01]  /*0910*/  USHF.L.U32 UR9, UR28, 0x2, URZ ;  /* 0x000000021c097899 */ /* 0x000fe200080006ff */
[----:B------:R-:W-:Y:S01]  /*0920*/  IADD3.X R6, PT, PT, RZ, R2, RZ, P1, !PT ;  /* 0x00000002ff067210 */ /* 0x000fe20000ffe4ff */
[----:B------:R-:W-:Y:S01]  /*0930*/  USHF.L.U32 UR5, UR27, 0x2, URZ ;  /* 0x000000021b057899 */ /* 0x000fe200080006ff */
[----:B------:R-:W-:Y:S01]  /*0940*/  LEA R18, P1, R5, UR12, 0x2 ;  /* 0x0000000c05127c11 */ /* 0x000fe2000f8210ff */
[----:B------:R-:W-:Y:S01]  /*0950*/  UIADD3.X UR22, UPT, UPT, URZ, UR6, URZ, UP5, !UPT ;  /* 0x00000006ff167290 */ /* 0x000fe2000affe4ff */
[----:B------:R-:W-:Y:S01]  /*0960*/  LEA.HI.X R17, R7, UR13, R8, 0x2, P0 ;  /* 0x0000000d07117c11 */ /* 0x000fe200080f1408 */
[----:B------:R-:W-:Y:S01]  /*0970*/  UIADD3.X UR18, UPT, UPT, URZ, UR6, URZ, UP4, !UPT ;  /* 0x00000006ff127290 */ /* 0x000fe2000a7fe4ff */
[----:B------:R-:W-:Y:S01]  /*0980*/  LEA.HI.X R19, R5, UR13, R6, 0x2, P1 ;  /* 0x0000000d05137c11 */ /* 0x000fe200088f1406 */
[----:B------:R-:W-:Y:S01]  /*0990*/  ULEA.HI.X UR35, UR4, UR15, UR6, 0x2, UP6 ;  /* 0x0000000f04237291 */ /* 0x000fe2000b0f1406 */
[C---:B------:R-:W-:Y:S01]  /*09a0*/  IADD3 R7, P0, PT, R12.reuse, UR28, RZ ;  /* 0x0000001c0c077c10 */ /* 0x040fe2000ff1e0ff */
[----:B------:R-:W-:Y:S01]  /*09b0*/  USHF.L.U64.HI UR24, UR32, 0x2, UR24 ;  /* 0x0000000220187899 */ /* 0x000fe20008010218 */
[----:B------:R-:W-:Y:S01]  /*09c0*/  IADD3 R5, P2, PT, R12, UR27, RZ ;  /* 0x0000001b0c057c10 */ /* 0x000fe2000ff5e0ff */
[----:B------:R-:W-:Y:S01]  /*09d0*/  ULOP3.LUT UR23, UR23, 0xfffffffc, URZ, 0xc0, !UPT ;  /* 0xfffffffc17177892 */ /* 0x000fe2000f8ec0ff */
[----:B------:R-:W-:Y:S01]  /*09e0*/  LEA R28, P1, R7, UR12, 0x2 ;  /* 0x0000000c071c7c11 */ /* 0x000fe2000f8210ff */
[--C-:B------:R-:W-:Y:S01]  /*09f0*/  IMAD.X R8, RZ, RZ, R2.reuse, P0 ;  /* 0x000000ffff087224 */ /* 0x100fe200000e0602 */
[----:B------:R-:W-:Y:S01]  /*0a00*/  ULOP3.LUT UR26, UR26, 0x3, URZ, 0xc0, !UPT ;  /* 0x000000031a1a7892 */ /* 0x000fe2000f8ec0ff */
[----:B------:R-:W-:Y:S01]  /*0a10*/  IMAD.X R6, RZ, RZ, R2, P2 ;  /* 0x000000ffff067224 */ /* 0x000fe200010e0602 */
[----:B------:R-:W-:Y:S01]  /*0a20*/  UIADD3 UR25, UP6, UPT, UR25, UR14, URZ ;  /* 0x0000000e19197290 */ /* 0x000fe2000ffde0ff */
[----:B------:R-:W-:Y:S01]  /*0a30*/  LEA R14, P3, R5, UR12, 0x2 ;  /* 0x0000000c050e7c11 */ /* 0x000fe2000f8610ff */
[----:B------:R-:W-:Y:S01]  /*0a40*/  UIADD3.X UR7, UPT, UPT, URZ, UR6, URZ, UP1, !UPT ;  /* 0x00000006ff077290 */ /* 0x000fe20008ffe4ff */
[----:B------:R-:W-:Y:S01]  /*0a50*/  LEA.HI.X R29, R7, UR13, R8, 0x2, P1 ;  /* 0x0000000d071d7c11 */ /* 0x000fe200088f1408 */
[----:B------:R-:W-:Y:S01]  /*0a60*/  UIADD3.X UR16, UPT, UPT, URZ, UR6, URZ, UP3, !UPT ;  /* 0x00000006ff107290 */ /* 0x000fe20009ffe4ff */
[----:B------:R-:W-:Y:S01]  /*0a70*/  LEA.HI.X R15, R5, UR13, R6, 0x2, P3 ;  /* 0x0000000d050f7c11 */ /* 0x000fe200098f1406 */
[----:B------:R-:W-:Y:S01]  /*0a80*/  ULOP3.LUT UR19, UR19, 0xfffffffc, URZ, 0xc0, !UPT ;  /* 0xfffffffc13137892 */ /* 0x000fe2000f8ec0ff */
[----:B------:R-:W-:Y:S01]  /*0a90*/  IMAD.U32 R7, RZ, RZ, UR35 ;  /* 0x00000023ff077e24 */ /* 0x000fe2000f8e00ff */
[----:B------:R-:W-:Y:S01]  /*0aa0*/  ULOP3.LUT UR17, UR17, 0xfffffffc, URZ, 0xc0, !UPT ;  /* 0xfffffffc11117892 */ /* 0x000fe2000f8ec0ff */
[----:B------:R-:W-:Y:S01]  /*0ab0*/  MOV R6, UR34 ;  /* 0x0000002200067c02 */ /* 0x000fe20008000f00 */
[----:B------:R-:W-:Y:S01]  /*0ac0*/  ULOP3.LUT UR11, UR11, 0xfffffffc, URZ, 0xc0, !UPT ;  /* 0xfffffffc0b0b7892 */ /* 0x000fe2000f8ec0ff */
[----:B------:R0:W2:Y:S01]  /*0ad0*/  LDG.E R9, desc[UR20][R24.64] ;  /* 0x0000001418097981 */ /* 0x0000a2000c1e1900 */
[----:B------:R-:W-:-:S02]  /*0ae0*/  ULOP3.LUT UR9, UR9, 0xfffffffc, URZ, 0xc0, !UPT ;  /* 0xfffffffc09097892 */ /* 0x000fc4000f8ec0ff */
[----:B------:R-:W-:Y:S01]  /*0af0*/  ULOP3.LUT UR5, UR5, 0xfffffffc, URZ, 0xc0, !UPT ;  /* 0xfffffffc05057892 */ /* 0x000fe2000f8ec0ff */
[----:B------:R-:W3:Y:S01]  /*0b00*/  LDG.E R11, desc[UR20][R10.64] ;  /* 0x000000140a0b7981 */ /* 0x000ee2000c1e1900 */
[----:B------:R-:W-:Y:S02]  /*0b10*/  USHF.L.U64.HI UR22, UR31, 0x2, UR22 ;  /* 0x000000021f167899 */ /* 0x000fe40008010216 */
[----:B------:R-:W-:Y:S02]  /*0b20*/  USHF.L.U64.HI UR18, UR30, 0x2, UR18 ;  /* 0x000000021e127899 */ /* 0x000fe40008010212 */
[----:B------:R-:W-:Y:S02]  /*0b30*/  UIADD3.X UR10, UPT, UPT, URZ, UR6, URZ, UP2, !UPT ;  /* 0x00000006ff0a7290 */ /* 0x000fe400097fe4ff */
[----:B------:R-:W-:Y:S02]  /*0b40*/  UIADD3 UR23, UP5, UPT, UR23, UR14, URZ ;  /* 0x0000000e17177290 */ /* 0x000fe4000ffbe0ff */
[----:B------:R-:W-:Y:S01]  /*0b50*/  ULOP3.LUT UR24, UR24, 0x3, URZ, 0xc0, !UPT ;  /* 0x0000000318187892 */ /* 0x000fe2000f8ec0ff */
[----:B------:R-:W-:Y:S01]  /*0b60*/  IMAD.U32 R26, RZ, RZ, UR25 ;  /* 0x00000019ff1a7e24 */ /* 0x000fe2000f8e00ff */
[----:B------:R-:W-:Y:S01]  /*0b70*/  UIADD3.X UR26, UPT, UPT, UR26, UR15, URZ, UP6, !UPT ;  /* 0x0000000f1a1a7290 */ /* 0x000fe2000b7fe4ff */
[----:B------:R-:W2:Y:S01]  /*0b80*/  LDG.E R7, desc[UR20][R6.64] ;  /* 0x0000001406077981 */ /* 0x000ea2000c1e1900 */
[----:B------:R-:W-:-:S02]  /*0b90*/  USHF.L.U64.HI UR6, UR27, 0x2, UR7 ;  /* 0x000000021b067899 */ /* 0x000fc40008010207 */
[----:B------:R-:W-:Y:S01]  /*0ba0*/  USHF.L.U64.HI UR16, UR29, 0x2, UR16 ;  /* 0x000000021d107899 */ /* 0x000fe20008010210 */
[----:B------:R-:W4:Y:S01]  /*0bb0*/  LDG.E R28, desc[UR20][R28.64] ;  /* 0x000000141c1c7981 */ /* 0x000f22000c1e1900 */
[----:B------:R-:W-:Y:S02]  /*0bc0*/  UIADD3 UR19, UP4, UPT, UR19, UR14, URZ ;  /* 0x0000000e13137290 */ /* 0x000fe4000ff9e0ff */
[----:B------:R-:W-:Y:S01]  /*0bd0*/  UIADD3 UR17, UP3, UPT, UR17, UR14, URZ ;  /* 0x0000000e11117290 */ /* 0x000fe2000ff7e0ff */
[----:B------:R1:W5:Y:S01]  /*0be0*/  LDG.E R5, desc[UR20][R20.64] ;  /* 0x0000001414057981 */ /* 0x000362000c1e1900 */
[----:B------:R-:W-:Y:S02]  /*0bf0*/  UIADD3 UR11, UP2, UPT, UR11, UR14, URZ ;  /* 0x0000000e0b0b7290 */ /* 0x000fe4000ff5e0ff */
[----:B------:R-:W-:Y:S01]  /*0c00*/  UIADD3 UR7, UP1, UPT, UR9, UR14, URZ ;  /* 0x0000000e09077290 */ /* 0x000fe2000ff3e0ff */
[----:B------:R1:W4:Y:S01]  /*0c10*/  LDG.E R8, desc[UR20][R16.64] ;  /* 0x0000001410087981 */ /* 0x000322000c1e1900 */
[----:B------:R-:W-:-:S02]  /*0c20*/  UIADD3 UR5, UP6, UPT, UR5, UR14, URZ ;  /* 0x0000000e05057290 */ /* 0x000fc4000ffde0ff */
[----:B------:R-:W-:Y:S01]  /*0c30*/  ULOP3.LUT UR22, UR22, 0x3, URZ, 0xc0, !UPT ;  /* 0x0000000316167892 */ /* 0x000fe2000f8ec0ff */
[----:B------:R-:W-:Y:S01]  /*0c40*/  MOV R27, UR26 ;  /* 0x0000001a001b7c02 */ /* 0x000fe20008000f00 */
[----:B------:R-:W-:Y:S01]  /*0c50*/  ULOP3.LUT UR14, UR18, 0x3, URZ, 0xc0, !UPT ;  /* 0x00000003120e7892 */ /* 0x000fe2000f8ec0ff */
[----:B0-----:R-:W-:Y:S01]  /*0c60*/  IMAD.U32 R24, RZ, RZ, UR23 ;  /* 0x00000017ff187e24 */ /* 0x001fe2000f8e00ff */
[----:B------:R-:W-:Y:S01]  /*0c70*/  UIADD3.X UR18, UPT, UPT, UR24, UR15, URZ, UP5, !UPT ;  /* 0x0000000f18127290 */ /* 0x000fe2000affe4ff */
[----:B------:R0:W4:Y:S01]  /*0c80*/  LDG.E R10, desc[UR20][R22.64] ;  /* 0x00000014160a7981 */ /* 0x000122000c1e1900 */
[----:B------:R-:W-:Y:S02]  /*0c90*/  ULOP3.LUT UR12, UR16, 0x3, URZ, 0xc0, !UPT ;  /* 0x00000003100c7892 */ /* 0x000fe4000f8ec0ff */
[----:B------:R-:W-:Y:S01]  /*0ca0*/  UIADD3.X UR16, UPT, UPT, UR22, UR15, URZ, UP4, !UPT ;  /* 0x0000000f16107290 */ /* 0x000fe2000a7fe4ff */
[----:B------:R-:W3:Y:S01]  /*0cb0*/  LDG.E R29, desc[UR20][R26.64] ;  /* 0x000000141a1d7981 */ /* 0x000ee2000c1e1900 */
[----:B------:R-:W-:Y:S01]  /*0cc0*/  USHF.L.U64.HI UR10, UR28, 0x2, UR10 ;  /* 0x000000021c0a7899 */ /* 0x000fe2000801020a */
[----:B------:R-:W-:Y:S01]  /*0cd0*/  IMAD.U32 R25, RZ, RZ, UR18 ;  /* 0x00000012ff197e24 */ /* 0x000fe2000f8e00ff */
[----:B------:R-:W-:Y:S01]  /*0ce0*/  UIADD3.X UR13, UPT, UPT, UR14, UR15, URZ, UP3, !UPT ;  /* 0x0000000f0e0d7290 */ /* 0x000fe20009ffe4ff */
[----:B-1----:R-:W-:Y:S01]  /*0cf0*/  MOV R20, UR19 ;  /* 0x0000001300147c02 */ /* 0x002fe20008000f00 */
[----:B------:R-:W-:Y:S01]  /*0d00*/  IMAD.U32 R21, RZ, RZ, UR16 ;  /* 0x00000010ff157e24 */ /* 0x000fe2000f8e00ff */
[----:B------:R-:W-:Y:S01]  /*0d10*/  ULOP3.LUT UR9, UR10, 0x3, URZ, 0xc0, !UPT ;  /* 0x000000030a097892 */ /* 0x000fe2000f8ec0ff */
[----:B------:R-:W5:Y:S01]  /*0d20*/  LDG.E R24, desc[UR20][R24.64] ;  /* 0x0000001418187981 */ /* 0x000f62000c1e1900 */
[----:B------:R-:W-:Y:S01]  /*0d30*/  UIADD3.X UR10, UPT, UPT, UR12, UR15, URZ, UP2, !UPT ;  /* 0x0000000f0c0a7290 */ /* 0x000fe200097fe4ff */
[----:B------:R-:W-:Y:S01]  /*0d40*/  MOV R17, UR13 ;  /* 0x0000000d00117c02 */ /* 0x000fe20008000f00 */
[----:B------:R-:W-:Y:S01]  /*0d50*/  IMAD.U32 R16, RZ, RZ, UR17 ;  /* 0x00000011ff107e24 */ /* 0x000fe2000f8e00ff */
[----:B------:R-:W-:Y:S01]  /*0d60*/  UIADD3.X UR9, UPT, UPT, UR9, UR15, URZ, UP1, !UPT ;  /* 0x0000000f09097290 */ /* 0x000fe20008ffe4ff */
[----:B------:R-:W4:Y:S01]  /*0d70*/  LDG.E R21, desc[UR20][R20.64] ;  /* 0x0000001414157981 */ /* 0x000f22000c1e1900 */
[----:B------:R-:W-:-:S03]  /*0d80*/  ULOP3.LUT UR6, UR6, 0x3, URZ, 0xc0, !UPT ;  /* 0x0000000306067892 */ /* 0x000fc6000f8ec0ff */
[----:B------:R1:W4:Y:S01]  /*0d90*/  LDG.E R6, desc[UR20][R18.64] ;  /* 0x0000001412067981 */ /* 0x000322000c1e1900 */
[----:B------:R-:W-:Y:S01]  /*0da0*/  UIADD3.X UR6, UPT, UPT, UR6, UR15, URZ, UP6, !UPT ;  /* 0x0000000f06067290 */ /* 0x000fe2000b7fe4ff */
[----:B0-----:R-:W-:Y:S02]  /*0db0*/  IMAD.U32 R23, RZ, RZ, UR9 ;  /* 0x00000009ff177e24 */ /* 0x001fe4000f8e00ff */
[----:B------:R-:W4:Y:S01]  /*0dc0*/  LDG.E R17, desc[UR20][R16.64] ;  /* 0x0000001410117981 */ /* 0x000f22000c1e1900 */
[----:B------:R-:W-:-:S03]  /*0dd0*/  MOV R22, UR7 ;  /* 0x0000000700167c02 */ /* 0x000fc60008000f00 */
[----:B------:R-:W4:Y:S01]  /*0de0*/  LDG.E R14, desc[UR20][R14.64] ;  /* 0x000000140e0e7981 */ /* 0x000f22000c1e1900 */
[----:B-1----:R-:W-:Y:S02]  /*0df0*/  IMAD.U32 R19, RZ, RZ, UR10 ;  /* 0x0000000aff137e24 */ /* 0x002fe4000f8e00ff */
[----:B------:R-:W-:Y:S01]  /*0e00*/  IMAD.U32 R18, RZ, RZ, UR11 ;  /* 0x0000000bff127e24 */ /* 0x000fe2000f8e00ff */
[----:B------:R-:W-:Y:S01]  /*0e10*/  MOV R27, UR6 ;  /* 0x00000006001b7c02 */ /* 0x000fe20008000f00 */
[----:B------:R-:W-:Y:S01]  /*0e20*/  IMAD.U32 R26, RZ, RZ, UR5 ;  /* 0x00000005ff1a7e24 */ /* 0x000fe2000f8e00ff */
[----:B------:R-:W4:Y:S04]  /*0e30*/  LDG.E R23, desc[UR20][R22.64] ;  /* 0x0000001416177981 */ /* 0x000f28000c1e1900 */
[----:B------:R-:W4:Y:S04]  /*0e40*/  LDG.E R19, desc[UR20][R18.64] ;  /* 0x0000001412137981 */ /* 0x000f28000c1e1900 */
[----:B------:R-:W4:Y:S01]  /*0e50*/  LDG.E R26, desc[UR20][R26.64] ;  /* 0x000000141a1a7981 */ /* 0x000f22000c1e1900 */
[----:B------:R-:W-:Y:S01]  /*0e60*/  UIADD3 UR4, UPT, UPT, UR4, 0x8, URZ ;  /* 0x0000000804047890 */ /* 0x000fe2000fffe0ff */
[----:B------:R-:W-:Y:S01]  /*0e70*/  UMOV UR6, URZ ;  /* 0x000000ff00067c82 */ /* 0x000fe20008000000 */
[----:B--2---:R-:W-:-:S04]  /*0e80*/  FFMA R4, R9, R7, R4 ;  /* 0x0000000709047223 */ /* 0x004fc80000000004 */
[----:B---3--:R-:W-:-:S04]  /*0e90*/  FFMA R4, R11, R29, R4 ;  /* 0x0000001d0b047223 */ /* 0x008fc80000000004 */
[----:B-----5:R-:W-:-:S04]  /*0ea0*/  FFMA R5, R5, R24, R4 ;  /* 0x0000001805057223 */ /* 0x020fc80000000004 */
[----:B----4-:R-:W-:-:S04]  /*0eb0*/  FFMA R5, R10, R21, R5 ;  /* 0x000000150a057223 */ /* 0x010fc80000000005 */
[----:B------:R-:W-:-:S04]  /*0ec0*/  FFMA R5, R8, R17, R5 ;  /* 0x0000001108057223 */ /* 0x000fc80000000005 */
[----:B------:R-:W-:-:S04]  /*0ed0*/  FFMA R5, R6, R19, R5 ;  /* 0x0000001306057223 */ /* 0x000fc80000000005 */
[----:B------:R-:W-:-:S04]  /*0ee0*/  FFMA R5, R28, R23, R5 ;  /* 0x000000171c057223 */ /* 0x000fc80000000005 */
[----:B------:R-:W-:-:S07]  /*0ef0*/  FFMA R4, R14, R26, R5 ;  /* 0x0000001a0e047223 */ /* 0x000fce0000000005 */
.L_x_3:
[----:B------:R-:W-:Y:S05]  /*0f00*/  BRA.U !UP0, `(.L_x_0) ;  /* 0x0000000508707547 */ /* 0x000fea000b800000 */
[----:B------:R-:W-:Y:S02]  /*0f10*/  UISETP.GE.U32.AND UP1, UPT, UR36, 0x4, UPT ;  /* 0x000000042400788c */ /* 0x000fe4000bf26070 */
[----:B------:R-:W-:Y:S02]  /*0f20*/  ULOP3.LUT UR8, UR8, 0x3, URZ, 0xc0, !UPT ;  /* 0x0000000308087892 */ /* 0x000fe4000f8ec0ff */
[----:B------:R-:W-:Y:S02]  /*0f30*/  UISETP.GE.U32.AND.EX UP1, UPT, URZ, URZ, UPT, UP1 ;  /* 0x000000ffff00728c */ /* 0x000fe4000bf26110 */
[----:B------:R-:W-:Y:S01]  /*0f40*/  UISETP.NE.U32.AND UP0, UPT, UR8, URZ, UPT ;  /* 0x000000ff0800728c */ /* 0x000fe2000bf05070 */
[----:B------:R-:W-:Y:S01]  /*0f50*/  UMOV UR5, URZ ;  /* 0x000000ff00057c82 */ /* 0x000fe20008000000 */
[----:B------:R-:W0:Y:S02]  /*0f60*/  LDCU.128 UR12, c[0x0][0x380] ;  /* 0x00007000ff0c77ac */ /* 0x000e240008000c00 */
[----:B------:R-:W-:-:S03]  /*0f70*/  UISETP.NE.AND.EX UP0, UPT, UR5, URZ, UPT, UP0 ;  /* 0x000000ff0500728c */ /* 0x000fc6000bf05300 */
[----:B------:R-:W-:Y:S08]  /*0f80*/  BRA.U !UP1, `(.L_x_4) ;  /* 0x0000000509047547 */ /* 0x000ff0000b800000 */
[----:B------:R-:W1:Y:S01]  /*0f90*/  LDCU.128 UR16, c[0x0][0x380] ;  /* 0x00007000ff1077ac */ /* 0x000e620008000c00 */
[----:B------:R-:W-:Y:S01]  /*0fa0*/  IADD3 R5, P0, PT, R12, UR4, RZ ;  /* 0x000000040c057c10 */ /* 0x000fe2000ff1e0ff */
[----:B------:R-:W-:-:S03]  /*0fb0*/  UIADD3 UR27, UP2, UPT, UR4, 0x1, URZ ;  /* 0x00000001041b7890 */ /* 0x000fc6000ff5e0ff */
[----:B------:R-:W-:Y:S01]  /*0fc0*/  IADD3.X R6, PT, PT, R2, UR6, RZ, P0, !PT ;  /* 0x0000000602067c10 */ /* 0x000fe200087fe4ff */
[----:B------:R-:W-:Y:S02]  /*0fd0*/  UIADD3 UR10, UP3, UPT, UR4, 0x2, URZ ;  /* 0x00000002040a7890 */ /* 0x000fe4000ff7e0ff */
[----:B------:R-:W-:Y:S02]  /*0fe0*/  UIADD3 UR23, UP4, UPT, UR4, 0x3, URZ ;  /* 0x0000000304177890 */ /* 0x000fe4000ff9e0ff */
[----:B------:R-:W-:Y:S02]  /*0ff0*/  UIADD3.X UR7, UPT, UPT, URZ, UR6, URZ, UP2, !UPT ;  /* 0x00000006ff077290 */ /* 0x000fe400097fe4ff */
[----:B------:R-:W-:Y:S02]  /*1000*/  USHF.L.U32 UR9, UR27, 0x2, URZ ;  /* 0x000000021b097899 */ /* 0x000fe400080006ff */
[----:B------:R-:W-:Y:S02]  /*1010*/  UIADD3.X UR11, UPT, UPT, URZ, UR6, URZ, UP3, !UPT ;  /* 0x00000006ff0b7290 */ /* 0x000fe40009ffe4ff */
[----:B------:R-:W-:Y:S01]  /*1020*/  USHF.L.U32 UR22, UR10, 0x2, URZ ;  /* 0x000000020a167899 */ /* 0x000fe200080006ff */
[----:B-1----:R-:W-:Y:S01]  /*1030*/  LEA R8, P0, R5, UR16, 0x2 ;  /* 0x0000001005087c11 */ /* 0x002fe2000f8010ff */
[----:B------:R-:W-:-:S02]  /*1040*/  ULEA UR26, UP1, UR4, UR18, 0x2 ;  /* 0x00000012041a7291 */ /* 0x000fc4000f8210ff */
[----:B------:R-:W-:Y:S01]  /*1050*/  USHF.L.U64.HI UR7, UR27, 0x2, UR7 ;  /* 0x000000021b077899 */ /* 0x000fe20008010207 */
[----:B------:R-:W-:Y:S01]  /*1060*/  LEA.HI.X R9, R5, UR17, R6, 0x2, P0 ;  /* 0x0000001105097c11 */ /* 0x000fe200080f1406 */
[----:B------:R-:W-:Y:S01]  /*1070*/  ULOP3.LUT UR9, UR9, 0xfffffffc, URZ, 0xc0, !UPT ;  /* 0xfffffffc09097892 */ /* 0x000fe2000f8ec0ff */
[C---:B------:R-:W-:Y:S01]  /*1080*/  IADD3 R5, P1, PT, R12.reuse, UR27, RZ ;  /* 0x0000001b0c057c10 */ /* 0x040fe2000ff3e0ff */
[----:B------:R-:W-:Y:S01]  /*1090*/  UIADD3.X UR24, UPT, UPT, URZ, UR6, URZ, UP4, !UPT ;  /* 0x00000006ff187290 */ /* 0x000fe2000a7fe4ff */
[C---:B------:R-:W-:Y:S01]  /*10a0*/  IADD3 R7, P0, PT, R12.reuse, UR10, RZ ;  /* 0x0000000a0c077c10 */ /* 0x040fe2000ff1e0ff */
[----:B------:R-:W-:Y:S01]  /*10b0*/  ULEA.HI.X UR6, UR4, UR19, UR6, 0x2, UP1 ;  /* 0x0000001304067291 */ /* 0x000fe200088f1406 */
[C---:B------:R-:W-:Y:S01]  /*10c0*/  LEA R10, P2, R5.reuse, UR16, 0x2 ;  /* 0x00000010050a7c11 */ /* 0x040fe2000f8410ff */
[--C-:B------:R-:W-:Y:S01]  /*10d0*/  IMAD.X R6, RZ, RZ, R2.reuse, P1 ;  /* 0x000000ffff067224 */ /* 0x100fe200008e0602 */
[----:B------:R-:W-:Y:S01]  /*10e0*/  IADD3 R17, P1, PT, R12, UR23, RZ ;  /* 0x000000170c117c10 */ /* 0x000fe2000ff3e0ff */
[----:B------:R-:W-:Y:S01]  /*10f0*/  IMAD.X R16, RZ, RZ, R2, P0 ;  /* 0x000000ffff107224 */ /* 0x000fe200000e0602 */
[----:B------:R-:W-:Y:S01]  /*1100*/  USHF.L.U32 UR25, UR23, 0x2, URZ ;  /* 0x0000000217197899 */ /* 0x000fe200080006ff */
[----:B------:R-:W-:Y:S01]  /*1110*/  IMAD.U32 R19, RZ, RZ, UR6 ;  /* 0x00000006ff137e24 */ /* 0x000fe2000f8e00ff */
[----:B------:R-:W-:Y:S01]  /*1120*/  LEA.HI.X R11, R5, UR17, R6, 0x2, P2 ;  /* 0x00000011050b7c11 */ /* 0x000fe200090f1406 */
[----:B------:R-:W-:Y:S01]  /*1130*/  USHF.L.U64.HI UR11, UR10, 0x2, UR11 ;  /* 0x000000020a0b7899 */ /* 0x000fe2000801020b */
[----:B------:R-:W-:Y:S01]  /*1140*/  LEA R14, P2, R7, UR16, 0x2 ;  /* 0x00000010070e7c11 */ /* 0x000fe2000f8410ff */
[----:B------:R-:W-:Y:S01]  /*1150*/  ULOP3.LUT UR22, UR22, 0xfffffffc, URZ, 0xc0, !UPT ;  /* 0xfffffffc16167892 */ /* 0x000fe2000f8ec0ff */
[----:B------:R-:W-:Y:S01]  /*1160*/  LEA R6, P3, R17, UR16, 0x2 ;  /* 0x0000001011067c11 */ /* 0x000fe2000f8610ff */
[----:B------:R-:W-:Y:S01]  /*1170*/  UIADD3 UR9, UP1, UPT, UR9, UR18, URZ ;  /* 0x0000001209097290 */ /* 0x000fe2000ff3e0ff */
[----:B------:R-:W-:Y:S01]  /*1180*/  IADD3.X R18, PT, PT, RZ, R2, RZ, P1, !PT ;  /* 0x00000002ff127210 */ /* 0x000fe20000ffe4ff */
[----:B------:R-:W-:Y:S01]  /*1190*/  ULOP3.LUT UR7, UR7, 0x3, URZ, 0xc0, !UPT ;  /* 0x0000000307077892 */ /* 0x000fe2000f8ec0ff */
[----:B------:R-:W-:Y:S01]  /*11a0*/  LEA.HI.X R15, R7, UR17, R16, 0x2, P2 ;  /* 0x00000011070f7c11 */ /* 0x000fe200090f1410 */
[----:B------:R-:W-:Y:S01]  /*11b0*/  USHF.L.U64.HI UR24, UR23, 0x2, UR24 ;  /* 0x0000000217187899 */ /* 0x000fe20008010218 */
[----:B------:R-:W-:Y:S01]  /*11c0*/  LEA.HI.X R7, R17, UR17, R18, 0x2, P3 ;  /* 0x0000001111077c11 */ /* 0x000fe200098f1412 */
[----:B------:R-:W-:Y:S01]  /*11d0*/  ULOP3.LUT UR25, UR25, 0xfffffffc, URZ, 0xc0, !UPT ;  /* 0xfffffffc19197892 */ /* 0x000fe2000f8ec0ff */
[----:B------:R-:W-:Y:S01]  /*11e0*/  IMAD.U32 R18, RZ, RZ, UR26 ;  /* 0x0000001aff127e24 */ /* 0x000fe2000f8e00ff */
[----:B------:R-:W-:Y:S01]  /*11f0*/  UIADD3 UR22, UP2, UPT, UR22, UR18, URZ ;  /* 0x0000001216167290 */ /* 0x000fe2000ff5e0ff */
[----:B------:R-:W2:Y:S01]  /*1200*/  LDG.E R9, desc[UR20][R8.64] ;  /* 0x0000001408097981 */ /* 0x000ea2000c1e1900 */
[----:B------:R-:W-:-:S02]  /*1210*/  ULOP3.LUT UR11, UR11, 0x3, URZ, 0xc0, !UPT ;  /* 0x000000030b0b7892 */ /* 0x000fc4000f8ec0ff */
[----:B------:R-:W-:Y:S01]  /*1220*/  UIADD3.X UR7, UPT, UPT, UR7, UR19, URZ, UP1, !UPT ;  /* 0x0000001307077290 */ /* 0x000fe20008ffe4ff */
[----:B------:R-:W-:Y:S01]  /*1230*/  MOV R20, UR9 ;  /* 0x0000000900147c02 */ /* 0x000fe20008000f00 */
[----:B------:R-:W-:Y:S01]  /*1240*/  UIADD3 UR25, UP3, UPT, UR25, UR18, URZ ;  /* 0x0000001219197290 */ /* 0x000fe2000ff7e0ff */
[----:B------:R-:W2:Y:S01]  /*1250*/  LDG.E R18, desc[UR20][R18.64] ;  /* 0x0000001412127981 */ /* 0x000ea2000c1e1900 */
[----:B------:R-:W-:Y:S02]  /*1260*/  ULOP3.LUT UR24, UR24, 0x3, URZ, 0xc0, !UPT ;  /* 0x0000000318187892 */ /* 0x000fe4000f8ec0ff */
[----:B------:R-:W-:Y:S01]  /*1270*/  UIADD3.X UR11, UPT, UPT, UR11, UR19, URZ, UP2, !UPT ;  /* 0x000000130b0b7290 */ /* 0x000fe200097fe4ff */
[----:B------:R-:W-:Y:S01]  /*1280*/  IMAD.U32 R21, RZ, RZ, UR7 ;  /* 0x00000007ff157e24 */ /* 0x000fe2000f8e00ff */
[----:B------:R-:W-:Y:S01]  /*1290*/  UIADD3.X UR24, UPT, UPT, UR24, UR19, URZ, UP3, !UPT ;  /* 0x0000001318187290 */ /* 0x000fe20009ffe4ff */
[----:B------:R-:W-:Y:S01]  /*12a0*/  IMAD.U32 R22, RZ, RZ, UR22 ;  /* 0x00000016ff167e24 */ /* 0x000fe2000f8e00ff */
[----:B------:R-:W3:Y:S02]  /*12b0*/  LDG.E R10, desc[UR20][R10.64] ;  /* 0x000000140a0a7981 */ /* 0x000ee4000c1e1900 */
[----:B------:R-:W-:-:S02]  /*12c0*/  MOV R23, UR11 ;  /* 0x0000000b00177c02 */ /* 0x000fc40008000f00 */
[----:B------:R-:W3:Y:S01]  /*12d0*/  LDG.E R20, desc[UR20][R20.64] ;  /* 0x0000001414147981 */ /* 0x000ee2000c1e1900 */
[----:B------:R-:W-:Y:S02]  /*12e0*/  IMAD.U32 R16, RZ, RZ, UR25 ;  /* 0x00000019ff107e24 */ /* 0x000fe4000f8e00ff */
[----:B------:R-:W-:Y:S01]  /*12f0*/  IMAD.U32 R17, RZ, RZ, UR24 ;  /* 0x00000018ff117e24 */ /* 0x000fe2000f8e00ff */
[----:B------:R-:W4:Y:S04]  /*1300*/  LDG.E R14, desc[UR20][R14.64] ;  /* 0x000000140e0e7981 */ /* 0x000f28000c1e1900 */
[----:B------:R-:W4:Y:S04]  /*1310*/  LDG.E R22, desc[UR20][R22.64] ;  /* 0x0000001416167981 */ /* 0x000f28000c1e1900 */
[----:B------:R-:W5:Y:S04]  /*1320*/  LDG.E R6, desc[UR20][R6.64] ;  /* 0x0000001406067981 */ /* 0x000f68000c1e1900 */
[----:B------:R-:W5:Y:S01]  /*1330*/  LDG.E R16, desc[UR20][R16.64] ;  /* 0x0000001410107981 */ /* 0x000f62000c1e1900 */
[----:B------:R-:W-:Y:S01]  /*1340*/  UIADD3 UR4, UPT, UPT, UR4, 0x4, URZ ;  /* 0x0000000404047890 */ /* 0x000fe2000fffe0ff */
[----:B------:R-:W-:Y:S01]  /*1350*/  UMOV UR6, URZ ;  /* 0x000000ff00067c82 */ /* 0x000fe20008000000 */
[----:B--2---:R-:W-:-:S04]  /*1360*/  FFMA R9, R9, R18, R4 ;  /* 0x0000001209097223 */ /* 0x004fc80000000004 */
[----:B---3--:R-:W-:-:S04]  /*1370*/  FFMA R9, R10, R20, R9 ;  /* 0x000000140a097223 */ /* 0x008fc80000000009 */
[----:B----4-:R-:W-:-:S04]  /*1380*/  FFMA R9, R14, R22, R9 ;  /* 0x000000160e097223 */ /* 0x010fc80000000009 */
[----:B-----5:R-:W-:-:S07]  /*1390*/  FFMA R4, R6, R16, R9 ;  /* 0x0000001006047223 */ /* 0x020fce0000000009 */
.L_x_4:
[----:B------:R-:W-:Y:S05]  /*13a0*/  BRA.U !UP0, `(.L_x_0) ;  /* 0x0000000108487547 */ /* 0x000fea000b800000 */
.L_x_5:
[----:B0-----:R-:W-:Y:S02]  /*13b0*/  ULEA UR7, UP0, UR4, UR14, 0x2 ;  /* 0x0000000e04077291 */ /* 0x001fe4000f8010ff */
[----:B------:R-:W-:Y:S02]  /*13c0*/  IADD3 R5, P0, PT, R12, UR4, RZ ;  /* 0x000000040c057c10 */ /* 0x000fe4000ff1e0ff */
[----:B------:R-:W-:Y:S02]  /*13d0*/  ULEA.HI.X UR9, UR4, UR15, UR6, 0x2, UP0 ;  /* 0x0000000f04097291 */ /* 0x000fe400080f1406 */
[----:B------:R-:W-:Y:S02]  /*13e0*/  IADD3.X R10, PT, PT, R2, UR6, RZ, P0, !PT ;  /* 0x00000006020a7c10 */ /* 0x000fe400087fe4ff */
[C---:B------:R-:W-:Y:S02]  /*13f0*/  LEA R6, P0, R5.reuse, UR12, 0x2 ;  /* 0x0000000c05067c11 */ /* 0x040fe4000f8010ff */
[----:B------:R-:W-:Y:S01]  /*1400*/  MOV R8, UR7 ;  /* 0x0000000700087c02 */ /* 0x000fe20008000f00 */
[----:B------:R-:W-:Y:S01]  /*1410*/  IMAD.U32 R9, RZ, RZ, UR9 ;  /* 0x00000009ff097e24 */ /* 0x000fe2000f8e00ff */
[----:B------:R-:W-:-:S04]  /*1420*/  LEA.HI.X R7, R5, UR13, R10, 0x2, P0 ;  /* 0x0000000d05077c11 */ /* 0x000fc800080f140a */
[----:B------:R-:W2:Y:S04]  /*1430*/  LDG.E R8, desc[UR20][R8.64] ;  /* 0x0000001408087981 */ /* 0x000ea8000c1e1900 */
[----:B------:R-:W2:Y:S01]  /*1440*/  LDG.E R7, desc[UR20][R6.64] ;  /* 0x0000001406077981 */ /* 0x000ea2000c1e1900 */
[----:B------:R-:W-:-:S04]  /*1450*/  UIADD3 UR8, UP0, UPT, UR8, -0x1, URZ ;  /* 0xffffffff08087890 */ /* 0x000fc8000ff1e0ff */
[----:B------:R-:W-:Y:S02]  /*1460*/  UIADD3.X UR5, UPT, UPT, UR5, -0x1, URZ, UP0, !UPT ;  /* 0xffffffff05057890 */ /* 0x000fe400087fe4ff */
[----:B------:R-:W-:-:S04]  /*1470*/  UISETP.NE.U32.AND UP0, UPT, UR8, URZ, UPT ;  /* 0x000000ff0800728c */ /* 0x000fc8000bf05070 */
[----:B------:R-:W-:Y:S02]  /*1480*/  UISETP.NE.AND.EX UP0, UPT, UR5, URZ, UPT, UP0 ;  /* 0x000000ff0500728c */ /* 0x000fe4000bf05300 */
[----:B------:R-:W-:Y:S01]  /*1490*/  UIADD3 UR4, UPT, UPT, UR4, 0x1, URZ ;  /* 0x0000000104047890 */ /* 0x000fe2000fffe0ff */
[----:B------:R-:W-:Y:S01]  /*14a0*/  UMOV UR6, URZ ;  /* 0x000000ff00067c82 */ /* 0x000fe20008000000 */
[----:B--2---:R-:W-:-:S05]  /*14b0*/  FFMA R4, R7, R8, R4 ;  /* 0x0000000807047223 */ /* 0x004fca0000000004 */
[----:B------:R-:W-:Y:S05]  /*14c0*/  BRA.U UP0, `(.L_x_5) ;  /* 0xfffffffd00b87547 */ /* 0x000fea000b83ffff */
.L_x_0:
[----:B------:R-:W1:Y:S02]  /*14d0*/  LDCU.64 UR4, c[0x0][0x390] ;  /* 0x00007200ff0477ac */ /* 0x000e640008000a00 */
[----:B-1----:R-:W-:-:S04]  /*14e0*/  LEA R2, P0, R0, UR4, 0x2 ;  /* 0x0000000400027c11 */ /* 0x002fc8000f8010ff */
[----:B------:R-:W-:-:S05]  /*14f0*/  LEA.HI.X R3, R0, UR5, R3, 0x2, P0 ;  /* 0x0000000500037c11 */ /* 0x000fca00080f1403 */
[----:B------:R-:W-:Y:S01]  /*1500*/  STG.E desc[UR20][R2.64], R4 ;  /* 0x0000000402007986 */ /* 0x000fe2000c101914 */
[----:B0-----:R-:W-:Y:S05]  /*1510*/  EXIT ;  /* 0x000000000000794d */ /* 0x001fea0003800000 */
.L_x_6:
[----:B------:R-:W-:-:S00]  /*1520*/  BRA `(.L_x_6) ;  /* 0xfffffffc00fc7947 */ /* 0x000fc0000383ffff */
[----:B------:R-:W-:-:S00]  /*1530*/  NOP ;  /* 0x0000000000007918 */ /* 0x000fc00000000000 */
        /* <DEDUP_REMOVED lines=12> */
.L_x_7:


//--------------------- .nv.shared.reserved.0     --------------------------
	.section	.nv.shared.reserved.0,"aw",@nobits
	.weak		__nv_reservedSMEM_offset_0_alias
	.size		__nv_reservedSMEM_offset_0_alias, 0, 64
	.other		__nv_reservedSMEM_offset_0_alias,@"STO_CUDA_RESERVED_SHARED STV_DEFAULT"
__nv_reservedSMEM_offset_0_alias:
	.zero		0
	.zero		64


//--------------------- .nv.constant0._Z32reference_matrix_vector_multiplyPfS_S_mm --------------------------
	.section	.nv.constant0._Z32reference_matrix_vector_multiplyPfS_S_mm,"a",@progbits
	.sectionflags	@""
	.align	4
.nv.constant0._Z32reference_matrix_vector_multiplyPfS_S_mm:
	.zero		936


//--------------------- SYMBOLS --------------------------

	.type		.nv.reservedSmem.offset0,@object
	.size		.nv.reservedSmem.offset0,0x4
